	.headerflags	@"EF_CUDA_TEXMODE_UNIFIED EF_CUDA_64BIT_ADDRESS EF_CUDA_ACCELERATORS EF_CUDA_SM90 EF_CUDA_VIRTUAL_SM(EF_CUDA_SM90)"
	.elftype	@"ET_EXEC"


//--------------------- .nv.info                  --------------------------
	.section	.nv.info,"",@"SHT_CUDA_INFO"
	.align	4


	//----- nvinfo : EIATTR_REGCOUNT
	.align		4
        /*0000*/ 	.byte	0x04, 0x2f
        /*0002*/ 	.short	(.L_1 - .L_0)
	.align		4
.L_0:
        /*0004*/ 	.word	index@(triton_poi_fused_mean_0)
        /*0008*/ 	.word	0x00000010


	//----- nvinfo : EIATTR_MIN_STACK_SIZE
	.align		4
.L_1:
        /*000c*/ 	.byte	0x04, 0x12
        /*000e*/ 	.short	(.L_3 - .L_2)
	.align		4
.L_2:
        /*0010*/ 	.word	index@(triton_poi_fused_mean_0)
        /*0014*/ 	.word	0x00000000


	//----- nvinfo : EIATTR_FRAME_SIZE
	.align		4
.L_3:
        /*0018*/ 	.byte	0x04, 0x11
        /*001a*/ 	.short	(.L_5 - .L_4)
	.align		4
.L_4:
        /*001c*/ 	.word	index@(triton_poi_fused_mean_0)
        /*0020*/ 	.word	0x00000000


	//----- nvinfo : EIATTR_MIN_STACK_SIZE
	.align		4
.L_5:
        /*0024*/ 	.byte	0x04, 0x12
        /*0026*/ 	.short	(.L_7 - .L_6)
	.align		4
.L_6:
        /*0028*/ 	.word	index@(triton_poi_fused_mean_0)
        /*002c*/ 	.word	0x00000000
.L_7:


//--------------------- .nv.info.triton_poi_fused_mean_0 --------------------------
	.section	.nv.info.triton_poi_fused_mean_0,"",@"SHT_CUDA_INFO"
	.sectionflags	@""
	.align	4


	//----- nvinfo : EIATTR_CUDA_API_VERSION
	.align		4
        /*0000*/ 	.byte	0x04, 0x37
        /*0002*/ 	.short	(.L_9 - .L_8)
.L_8:
        /*0004*/ 	.word	0x0000007c


	//----- nvinfo : EIATTR_KPARAM_INFO
	.align		4
.L_9:
        /*0008*/ 	.byte	0x04, 0x17
        /*000a*/ 	.short	(.L_11 - .L_10)
.L_10:
        /*000c*/ 	.word	0x00000000
        /*0010*/ 	.short	0x0002
        /*0012*/ 	.short	0x0010
        /*0014*/ 	.byte	0x00, 0xf0, 0x11, 0x00


	//----- nvinfo : EIATTR_KPARAM_INFO
	.align		4
.L_11:
        /*0018*/ 	.byte	0x04, 0x17
        /*001a*/ 	.short	(.L_13 - .L_12)
.L_12:
        /*001c*/ 	.word	0x00000000
        /*0020*/ 	.short	0x0001
        /*0022*/ 	.short	0x0008
        /*0024*/ 	.byte	0x00, 0xf4, 0x21, 0x00


	//----- nvinfo : EIATTR_KPARAM_INFO
	.align		4
.L_13:
        /*0028*/ 	.byte	0x04, 0x17
        /*002a*/ 	.short	(.L_15 - .L_14)
.L_14:
        /*002c*/ 	.word	0x00000000
        /*0030*/ 	.short	0x0000
        /*0032*/ 	.short	0x0000
        /*0034*/ 	.byte	0x00, 0xf4, 0x21, 0x00


	//----- nvinfo : EIATTR_SPARSE_MMA_MASK
	.align		4
.L_15:
        /*0038*/ 	.byte	0x03, 0x50
        /*003a*/ 	.short	0x0000


	//----- nvinfo : EIATTR_MAXREG_COUNT
	.align		4
        /*003c*/ 	.byte	0x03, 0x1b
        /*003e*/ 	.short	0x00ff


	//----- nvinfo : EIATTR_EXIT_INSTR_OFFSETS
	.align		4
        /*0040*/ 	.byte	0x04, 0x1c
        /*0042*/ 	.short	(.L_17 - .L_16)


	//   ....[0]....
.L_16:
        /*0044*/ 	.word	0x00000200


	//   ....[1]....
        /*0048*/ 	.word	0x00000240


	//----- nvinfo : EIATTR_REQNTID
	.align		4
.L_17:
        /*004c*/ 	.byte	0x04, 0x10
        /*004e*/ 	.short	(.L_19 - .L_18)
.L_18:
        /*0050*/ 	.word	0x00000080
        /*0054*/ 	.word	0x00000001
        /*0058*/ 	.word	0x00000001


	//----- nvinfo : EIATTR_CBANK_PARAM_SIZE
	.align		4
.L_19:
        /*005c*/ 	.byte	0x03, 0x19
        /*005e*/ 	.short	0x0014


	//----- nvinfo : EIATTR_PARAM_CBANK
	.align		4
        /*0060*/ 	.byte	0x04, 0x0a
        /*0062*/ 	.short	(.L_21 - .L_20)
	.align		4
.L_20:
        /*0064*/ 	.word	index@(.nv.constant0.triton_poi_fused_mean_0)
        /*0068*/ 	.short	0x0210
        /*006a*/ 	.short	0x0014


	//----- nvinfo : EIATTR_SW_WAR
	.align		4
.L_21:
        /*006c*/ 	.byte	0x04, 0x36
        /*006e*/ 	.short	(.L_23 - .L_22)
.L_22:
        /*0070*/ 	.word	0x00000008
.L_23:


//--------------------- .nv.callgraph             --------------------------
	.section	.nv.callgraph,"",@"SHT_CUDA_CALLGRAPH"
	.align	4
	.sectionentsize	8
	.align		4
        /*0000*/ 	.word	0x00000000
	.align		4
        /*0004*/ 	.word	0xffffffff
	.align		4
        /*0008*/ 	.word	0x00000000
	.align		4
        /*000c*/ 	.word	0xfffffffe
	.align		4
        /*0010*/ 	.word	0x00000000
	.align		4
        /*0014*/ 	.word	0xfffffffd
	.align		4
        /*0018*/ 	.word	0x00000000
	.align		4
        /*001c*/ 	.word	0xfffffffc


//--------------------- .text.triton_poi_fused_mean_0 --------------------------
	.section	.text.triton_poi_fused_mean_0,"ax",@progbits
	.align	128
        .global         triton_poi_fused_mean_0
        .type           triton_poi_fused_mean_0,@function
        .size           triton_poi_fused_mean_0,(.L_x_1 - triton_poi_fused_mean_0)
        .other          triton_poi_fused_mean_0,@"STO_CUDA_ENTRY STV_DEFAULT"
triton_poi_fused_mean_0:
.text.triton_poi_fused_mean_0:
[----:B------:R-:W0:Y:S02]  /*0000*/  LDC R1, c[0x0][0x28] ;  /* 0x00000a00ff017b82 */ /* 0x000e240000000800 */
[----:B------:R-:W1:Y:S01]  /*0010*/  S2R R0, SR_TID.X ;  /* 0x0000000000007919 */ /* 0x000e620000002100 */
[----:B------:R-:W2:Y:S01]  /*0020*/  LDC.64 R4, c[0x0][0x210] ;  /* 0x00008400ff047b82 */ /* 0x000ea20000000a00 */
[----:B------:R-:W-:Y:S02]  /*0030*/  CS2R R8, SRZ ;  /* 0x0000000000087805 */ /* 0x000fe4000001ff00 */
[----:B------:R-:W-:Y:S01]  /*0040*/  MOV R6, RZ ;  /* 0x000000ff00067202 */ /* 0x000fe20000000f00 */
[----:B------:R-:W3:Y:S01]  /*0050*/  S2R R7, SR_CTAID.X ;  /* 0x0000000000077919 */ /* 0x000ee20000002500 */
[----:B------:R-:W-:Y:S01]  /*0060*/  CS2R R10, SRZ ;  /* 0x00000000000a7805 */ /* 0x000fe2000001ff00 */
[----:B------:R-:W-:Y:S01]  /*0070*/  ULDC.64 UR4, c[0x0][0x208] ;  /* 0x0000820000047ab9 */ /* 0x000fe20000000a00 */
[----:B-1----:R-:W-:-:S04]  /*0080*/  SHF.L.U32 R0, R0, 0x1, RZ ;  /* 0x0000000100007819 */ /* 0x002fc800000006ff */
[----:B------:R-:W-:-:S04]  /*0090*/  LOP3.LUT R0, R0, 0xfe, RZ, 0xc0, !PT ;  /* 0x000000fe00007812 */ /* 0x000fc800078ec0ff */
[----:B---3--:R-:W-:Y:S01]  /*00a0*/  LEA R7, R7, R0, 0x8 ;  /* 0x0000000007077211 */ /* 0x008fe200078e40ff */
[----:B------:R-:W-:-:S03]  /*00b0*/  HFMA2.MMA R0, -RZ, RZ, 0, 0 ;  /* 0x00000000ff007435 */ /* 0x000fc600000001ff */
[C---:B------:R-:W-:Y:S02]  /*00c0*/  ISETP.GE.AND P0, PT, R7.reuse, 0x100, PT ;  /* 0x000001000700780c */ /* 0x040fe40003f06270 */
[----:B------:R-:W-:-:S05]  /*00d0*/  SHF.L.U32 R3, R7, 0x2, RZ ;  /* 0x0000000207037819 */ /* 0x000fca00000006ff */
[----:B--2---:R-:W-:Y:S01]  /*00e0*/  IMAD.WIDE R4, R3, 0x4, R4 ;  /* 0x0000000403047825 */ /* 0x004fe200078e0204 */
[----:B------:R-:W-:Y:S01]  /*00f0*/  CS2R R12, SRZ ;  /* 0x00000000000c7805 */ /* 0x000fe2000001ff00 */
[----:B------:R-:W1:Y:S04]  /*0100*/  LDC.64 R2, c[0x0][0x218] ;  /* 0x00008600ff027b82 */ /* 0x000e680000000a00 */
[----:B------:R-:W2:Y:S04]  /*0110*/  @!P0 LDG.E.EL R0, desc[UR4][R4.64] ;  /* 0x0000000404008981 */ /* 0x000ea8000c2e1900 */
[----:B------:R-:W2:Y:S04]  /*0120*/  @!P0 LDG.E.EL R9, desc[UR4][R4.64+0x4] ;  /* 0x0000040404098981 */ /* 0x000ea8000c2e1900 */
[----:B------:R-:W3:Y:S04]  /*0130*/  @!P0 LDG.E.EL R6, desc[UR4][R4.64+0x10] ;  /* 0x0000100404068981 */ /* 0x000ee8000c2e1900 */
[----:B------:R-:W3:Y:S04]  /*0140*/  @!P0 LDG.E.EL R11, desc[UR4][R4.64+0x14] ;  /* 0x00001404040b8981 */ /* 0x000ee8000c2e1900 */
[----:B------:R-:W4:Y:S04]  /*0150*/  @!P0 LDG.E.EL R8, desc[UR4][R4.64+0x8] ;  /* 0x0000080404088981 */ /* 0x000f28000c2e1900 */
[----:B------:R-:W5:Y:S04]  /*0160*/  @!P0 LDG.E.EL R10, desc[UR4][R4.64+0x18] ;  /* 0x00001804040a8981 */ /* 0x000f68000c2e1900 */
[----:B------:R-:W5:Y:S04]  /*0170*/  @!P0 LDG.E.EL R12, desc[UR4][R4.64+0xc] ;  /* 0x00000c04040c8981 */ /* 0x000f68000c2e1900 */
[----:B------:R-:W5:Y:S01]  /*0180*/  @!P0 LDG.E.EL R13, desc[UR4][R4.64+0x1c] ;  /* 0x00001c04040d8981 */ /* 0x000f62000c2e1900 */
[----:B-1----:R-:W-:-:S04]  /*0190*/  IMAD.WIDE R2, R7, 0x4, R2 ;  /* 0x0000000407027825 */ /* 0x002fc800078e0202 */
[----:B--2---:R-:W-:Y:S01]  /*01a0*/  FADD R9, R9, R0 ;  /* 0x0000000009097221 */ /* 0x004fe20000000000 */
[----:B---3--:R-:W-:-:S03]  /*01b0*/  FADD R11, R11, R6 ;  /* 0x000000060b0b7221 */ /* 0x008fc60000000000 */
[----:B----4-:R-:W-:Y:S01]  /*01c0*/  FADD R9, R9, R8 ;  /* 0x0000000809097221 */ /* 0x010fe20000000000 */
[----:B-----5:R-:W-:-:S03]  /*01d0*/  FADD R10, R11, R10 ;  /* 0x0000000a0b0a7221 */ /* 0x020fc60000000000 */
[----:B------:R-:W-:Y:S01]  /*01e0*/  FADD R9, R9, R12 ;  /* 0x0000000c09097221 */ /* 0x000fe20000000000 */
[----:B------:R-:W-:Y:S01]  /*01f0*/  FADD R10, R10, R13 ;  /* 0x0000000d0a0a7221 */ /* 0x000fe20000000000 */
[----:B------:R-:W-:Y:S06]  /*0200*/  @P0 EXIT ;  /* 0x000000000000094d */ /* 0x000fec0003800000 */
[----:B------:R-:W-:Y:S01]  /*0210*/  FMUL R4, R9, 0.25 ;  /* 0x3e80000009047820 */ /* 0x000fe20000400000 */
[----:B------:R-:W-:-:S05]  /*0220*/  FMUL R5, R10, 0.25 ;  /* 0x3e8000000a057820 */ /* 0x000fca0000400000 */
[----:B------:R-:W-:Y:S01]  /*0230*/  STG.E.64 desc[UR4][R2.64], R4 ;  /* 0x0000000402007986 */ /* 0x000fe2000c101b04 */
[----:B------:R-:W-:Y:S05]  /*0240*/  EXIT ;  /* 0x000000000000794d */ /* 0x000fea0003800000 */
.L_x_0:
[----:B------:R-:W-:-:S00]  /*0250*/  BRA `(.L_x_0) ;  /* 0xfffffffc00fc7947 */ /* 0x000fc0000383ffff */
[----:B------:R-:W-:-:S00]  /*0260*/  NOP ;  /* 0x0000000000007918 */ /* 0x000fc00000000000 */
        /* <DEDUP_REMOVED lines=9> */
.L_x_1:


//--------------------- .nv.constant0.triton_poi_fused_mean_0 --------------------------
	.section	.nv.constant0.triton_poi_fused_mean_0,"a",@progbits
	.sectionflags	@""
	.align	4
.nv.constant0.triton_poi_fused_mean_0:
	.zero		548
